//
// Generated by NVIDIA NVVM Compiler
//
// Compiler Build ID: CL-36424714
// Cuda compilation tools, release 13.0, V13.0.88
// Based on NVVM 20.0.0
//

.version 9.0
.target sm_100
.address_size 64

	// .globl	default_function_kernel

.visible .entry default_function_kernel(
	.param .u64 .ptr .align 1 default_function_kernel_param_0,
	.param .u64 .ptr .align 1 default_function_kernel_param_1
)
.maxntid 20
{
	.reg .b32 	%r<4>;
	.reg .b32 	%f<7>;
	.reg .b64 	%rd<8>;

	ld.param.u64 	%rd1, [default_function_kernel_param_0];
	ld.param.u64 	%rd2, [default_function_kernel_param_1];
	cvta.to.global.u64 	%rd3, %rd1;
	cvta.to.global.u64 	%rd4, %rd2;
	mov.u32 	%r1, %ctaid.x;
	mov.u32 	%r2, %tid.x;
	mad.lo.s32 	%r3, %r1, 20, %r2;
	mul.wide.u32 	%rd5, %r3, 4;
	add.s64 	%rd6, %rd4, %rd5;
	ld.global.nc.f32 	%f1, [%rd6];
	mul.f32 	%f2, %f1, 0f3FB8AA3B;
	ex2.approx.f32 	%f3, %f2;
	add.f32 	%f4, %f1, %f3;
	sin.approx.f32 	%f5, %f4;
	div.rn.f32 	%f6, %f1, %f5;
	add.s64 	%rd7, %rd3, %rd5;
	st.global.f32 	[%rd7], %f6;
	ret;

}


// ===== COMPILED SASS (sm_100) =====

	.target	sm_100

	.elftype	@"ET_EXEC"


//--------------------- .note.nv.tkinfo           --------------------------
	.section	.note.nv.tkinfo,"",@"SHT_NOTE"
	.sectionflags	@"SHF_NOTE_NV_TKINFO"
	.tkinfo
        /*0018*/ 	.word	0x00000002
        /*0030*/ 	.string	""
        /*0030*/ 	.string	"ptxas"
        /*0030*/ 	.string	"Cuda compilation tools, release 13.0, V13.0.88"
        /*0030*/ 	.string	"Build cuda_13.0.r13.0/compiler.36424714_0"
        /*0030*/ 	.string	"-arch sm_100 -m 64 "



//--------------------- .note.nv.cuinfo           --------------------------
	.section	.note.nv.cuinfo,"",@"SHT_NOTE"
	.sectionflags	@"SHF_NOTE_NV_CUINFO"
        /*0018*/ 	.short	0x0002
        /*001a*/ 	.short	0x0064
        /*001c*/ 	.short	0x0082
	.zero		2


//--------------------- .nv.info                  --------------------------
	.section	.nv.info,"",@"SHT_CUDA_INFO"
	.align	4


	//----- nvinfo : EIATTR_REGCOUNT
	.align		4
        /*0000*/ 	.byte	0x04, 0x2f
        /*0002*/ 	.short	(.L_1 - .L_0)
	.align		4
.L_0:
        /*0004*/ 	.word	index@(default_function_kernel)
        /*0008*/ 	.word	0x00000010


	//----- nvinfo : EIATTR_FRAME_SIZE
	.align		4
.L_1:
        /*000c*/ 	.byte	0x04, 0x11
        /*000e*/ 	.short	(.L_3 - .L_2)
	.align		4
.L_2:
        /*0010*/ 	.word	index@($__internal_0_$__cuda_sm3x_div_rn_noftz_f32_slowpath)
        /*0014*/ 	.word	0x00000000


	//----- nvinfo : EIATTR_FRAME_SIZE
	.align		4
.L_3:
        /*0018*/ 	.byte	0x04, 0x11
        /*001a*/ 	.short	(.L_5 - .L_4)
	.align		4
.L_4:
        /*001c*/ 	.word	index@(default_function_kernel)
        /*0020*/ 	.word	0x00000000


	//----- nvinfo : EIATTR_MIN_STACK_SIZE
	.align		4
.L_5:
        /*0024*/ 	.byte	0x04, 0x12
        /*0026*/ 	.short	(.L_7 - .L_6)
	.align		4
.L_6:
        /*0028*/ 	.word	index@(default_function_kernel)
        /*002c*/ 	.word	0x00000000
.L_7:


//--------------------- .nv.compat                --------------------------
	.section	.nv.compat,"",@"SHT_CUDA_COMPAT_INFO"
	.align	4
        /*0000*/ 	.byte	0x02, 0x09, 0x00, 0x00, 0x02, 0x02, 0x01, 0x00, 0x02, 0x05, 0x05, 0x00, 0x03, 0x07, 0x01, 0x01
        /*0010*/ 	.byte	0x02, 0x03, 0x00, 0x00, 0x02, 0x06, 0x01, 0x00, 0x04, 0x0b, 0x08, 0x00, 0x01, 0x00, 0x00, 0x00
        /*0020*/ 	.byte	0x00, 0x00, 0x00, 0x00


//--------------------- .nv.info.default_function_kernel --------------------------
	.section	.nv.info.default_function_kernel,"",@"SHT_CUDA_INFO"
	.sectionflags	@""
	.align	4


	//----- nvinfo : EIATTR_CUDA_API_VERSION
	.align		4
        /*0000*/ 	.byte	0x04, 0x37
        /*0002*/ 	.short	(.L_9 - .L_8)
.L_8:
        /*0004*/ 	.word	0x00000082


	//----- nvinfo : EIATTR_KPARAM_INFO
	.align		4
.L_9:
        /*0008*/ 	.byte	0x04, 0x17
        /*000a*/ 	.short	(.L_11 - .L_10)
.L_10:
        /*000c*/ 	.word	0x00000000
        /*0010*/ 	.short	0x0001
        /*0012*/ 	.short	0x0008
        /*0014*/ 	.byte	0x00, 0xf5, 0x21, 0x00


	//----- nvinfo : EIATTR_KPARAM_INFO
	.align		4
.L_11:
        /*0018*/ 	.byte	0x04, 0x17
        /*001a*/ 	.short	(.L_13 - .L_12)
.L_12:
        /*001c*/ 	.word	0x00000000
        /*0020*/ 	.short	0x0000
        /*0022*/ 	.short	0x0000
        /*0024*/ 	.byte	0x00, 0xf5, 0x21, 0x00


	//----- nvinfo : EIATTR_SPARSE_MMA_MASK
	.align		4
.L_13:
        /*0028*/ 	.byte	0x03, 0x50
        /*002a*/ 	.short	0x0000


	//----- nvinfo : EIATTR_MAXREG_COUNT
	.align		4
        /*002c*/ 	.byte	0x03, 0x1b
        /*002e*/ 	.short	0x00ff


	//----- nvinfo : EIATTR_MERCURY_ISA_VERSION
	.align		4
        /*0030*/ 	.byte	0x03, 0x5f
        /*0032*/ 	.short	0x0101


	//----- nvinfo : EIATTR_VRC_CTA_INIT_COUNT
	.align		4
        /*0034*/ 	.byte	0x02, 0x4a
	.zero		1
	.zero		1


	//----- nvinfo : EIATTR_EXIT_INSTR_OFFSETS
	.align		4
        /*0038*/ 	.byte	0x04, 0x1c
        /*003a*/ 	.short	(.L_15 - .L_14)


	//   ....[0]....
.L_14:
        /*003c*/ 	.word	0x00000200


	//----- nvinfo : EIATTR_MAX_THREADS
	.align		4
.L_15:
        /*0040*/ 	.byte	0x04, 0x05
        /*0042*/ 	.short	(.L_17 - .L_16)
.L_16:
        /*0044*/ 	.word	0x00000014
        /*0048*/ 	.word	0x00000001
        /*004c*/ 	.word	0x00000001


	//----- nvinfo : EIATTR_CRS_STACK_SIZE
	.align		4
.L_17:
        /*0050*/ 	.byte	0x04, 0x1e
        /*0052*/ 	.short	(.L_19 - .L_18)
.L_18:
        /*0054*/ 	.word	0x00000000


	//----- nvinfo : EIATTR_CBANK_PARAM_SIZE
	.align		4
.L_19:
        /*0058*/ 	.byte	0x03, 0x19
        /*005a*/ 	.short	0x0010


	//----- nvinfo : EIATTR_PARAM_CBANK
	.align		4
        /*005c*/ 	.byte	0x04, 0x0a
        /*005e*/ 	.short	(.L_21 - .L_20)
	.align		4
.L_20:
        /*0060*/ 	.word	index@(.nv.constant0.default_function_kernel)
        /*0064*/ 	.short	0x0380
        /*0066*/ 	.short	0x0010


	//----- nvinfo : EIATTR_SW_WAR
	.align		4
.L_21:
        /*0068*/ 	.byte	0x04, 0x36
        /*006a*/ 	.short	(.L_23 - .L_22)
.L_22:
        /*006c*/ 	.word	0x00000008
.L_23:


//--------------------- .nv.callgraph             --------------------------
	.section	.nv.callgraph,"",@"SHT_CUDA_CALLGRAPH"
	.align	4
	.sectionentsize	8
	.align		4
        /*0000*/ 	.word	0x00000000
	.align		4
        /*0004*/ 	.word	0xffffffff
	.align		4
        /*0008*/ 	.word	0x00000000
	.align		4
        /*000c*/ 	.word	0xfffffffe
	.align		4
        /*0010*/ 	.word	0x00000000
	.align		4
        /*0014*/ 	.word	0xfffffffd
	.align		4
        /*0018*/ 	.word	0x00000000
	.align		4
        /*001c*/ 	.word	0xfffffffc


//--------------------- .text.default_function_kernel --------------------------
	.section	.text.default_function_kernel,"ax",@progbits
	.align	128
        .global         default_function_kernel
        .type           default_function_kernel,@function
        .size           default_function_kernel,(.L_x_14 - default_function_kernel)
        .other          default_function_kernel,@"STO_CUDA_ENTRY STV_DEFAULT"
default_function_kernel:
.text.default_function_kernel:
[----:B------:R-:W-:Y:S01]  /*0000*/  LDC R1, c[0x0][0x37c] ;  /* 0x0000df00ff017b82 */ /* 0x000fe20000000800 */
[----:B------:R-:W0:Y:S07]  /*0010*/  S2R R2, SR_CTAID.X ;  /* 0x0000000000027919 */ /* 0x000e2e0000002500 */
[----:B------:R-:W1:Y:S01]  /*0020*/  LDC.64 R4, c[0x0][0x388] ;  /* 0x0000e200ff047b82 */ /* 0x000e620000000a00 */
[----:B------:R-:W2:Y:S01]  /*0030*/  LDCU.64 UR4, c[0x0][0x358] ;  /* 0x00006b00ff0477ac */ /* 0x000ea20008000a00 */
[----:B------:R-:W0:Y:S02]  /*0040*/  S2R R3, SR_TID.X ;  /* 0x0000000000037919 */ /* 0x000e240000002100 */
[----:B0-----:R-:W-:-:S04]  /*0050*/  IMAD R2, R2, 0x14, R3 ;  /* 0x0000001402027824 */ /* 0x001fc800078e0203 */
[----:B-1----:R-:W-:-:S05]  /*0060*/  IMAD.WIDE.U32 R4, R2, 0x4, R4 ;  /* 0x0000000402047825 */ /* 0x002fca00078e0004 */
[----:B--2---:R-:W2:Y:S01]  /*0070*/  LDG.E.CONSTANT R0, desc[UR4][R4.64] ;  /* 0x0000000404007981 */ /* 0x004ea2000c1e9900 */
[----:B------:R-:W-:Y:S01]  /*0080*/  BSSY.RECONVERGENT B0, `(.L_x_0) ;  /* 0x0000014000007945 */ /* 0x000fe20003800200 */
[----:B--2---:R-:W-:-:S05]  /*0090*/  FMUL R3, R0, 1.4426950216293334961 ;  /* 0x3fb8aa3b00037820 */ /* 0x004fca0000400000 */
[----:B------:R-:W-:-:S13]  /*00a0*/  FSETP.GEU.AND P0, PT, R3, -126, PT ;  /* 0xc2fc00000300780b */ /* 0x000fda0003f0e000 */
[----:B------:R-:W-:-:S04]  /*00b0*/  @!P0 FMUL R3, R3, 0.5 ;  /* 0x3f00000003038820 */ /* 0x000fc80000400000 */
[----:B------:R-:W0:Y:S02]  /*00c0*/  MUFU.EX2 R7, R3 ;  /* 0x0000000300077308 */ /* 0x000e240000000800 */
[----:B0-----:R-:W-:-:S04]  /*00d0*/  @!P0 FMUL R7, R7, R7 ;  /* 0x0000000707078220 */ /* 0x001fc80000400000 */
[----:B------:R-:W-:-:S04]  /*00e0*/  FADD R7, R0, R7 ;  /* 0x0000000700077221 */ /* 0x000fc80000000000 */
[----:B------:R-:W-:-:S04]  /*00f0*/  FMUL.RZ R8, R7, 0.15915493667125701904 ;  /* 0x3e22f98307087820 */ /* 0x000fc8000040c000 */
[----:B------:R-:W0:Y:S08]  /*0100*/  MUFU.SIN R3, R8 ;  /* 0x0000000800037308 */ /* 0x000e300000000400 */
[----:B0-----:R-:W0:Y:S08]  /*0110*/  MUFU.RCP R6, R3 ;  /* 0x0000000300067308 */ /* 0x001e300000001000 */
[----:B------:R-:W1:Y:S01]  /*0120*/  FCHK P0, R0, R3 ;  /* 0x0000000300007302 */ /* 0x000e620000000000 */
[----:B0-----:R-:W-:-:S04]  /*0130*/  FFMA R7, -R3, R6, 1 ;  /* 0x3f80000003077423 */ /* 0x001fc80000000106 */
[----:B------:R-:W-:-:S04]  /*0140*/  FFMA R7, R6, R7, R6 ;  /* 0x0000000706077223 */ /* 0x000fc80000000006 */
[----:B------:R-:W-:-:S04]  /*0150*/  FFMA R4, R0, R7, RZ ;  /* 0x0000000700047223 */ /* 0x000fc800000000ff */
[----:B------:R-:W-:-:S04]  /*0160*/  FFMA R5, -R3, R4, R0 ;  /* 0x0000000403057223 */ /* 0x000fc80000000100 */
[----:B------:R-:W-:Y:S01]  /*0170*/  FFMA R7, R7, R5, R4 ;  /* 0x0000000507077223 */ /* 0x000fe20000000004 */
[----:B-1----:R-:W-:Y:S06]  /*0180*/  @!P0 BRA `(.L_x_1) ;  /* 0x00000000000c8947 */ /* 0x002fec0003800000 */
[----:B------:R-:W-:-:S07]  /*0190*/  MOV R11, 0x1b0 ;  /* 0x000001b0000b7802 */ /* 0x000fce0000000f00 */
[----:B------:R-:W-:Y:S05]  /*01a0*/  CALL.REL.NOINC `($__internal_0_$__cuda_sm3x_div_rn_noftz_f32_slowpath) ;  /* 0x0000000000187944 */ /* 0x000fea0003c00000 */
[----:B------:R-:W-:-:S07]  /*01b0*/  IMAD.MOV.U32 R7, RZ, RZ, R3 ;  /* 0x000000ffff077224 */ /* 0x000fce00078e0003 */
.L_x_1:
[----:B------:R-:W-:Y:S05]  /*01c0*/  BSYNC.RECONVERGENT B0 ;  /* 0x0000000000007941 */ /* 0x000fea0003800200 */
.L_x_0:
[----:B------:R-:W0:Y:S02]  /*01d0*/  LDC.64 R4, c[0x0][0x380] ;  /* 0x0000e000ff047b82 */ /* 0x000e240000000a00 */
[----:B0-----:R-:W-:-:S05]  /*01e0*/  IMAD.WIDE.U32 R2, R2, 0x4, R4 ;  /* 0x0000000402027825 */ /* 0x001fca00078e0004 */
[----:B------:R-:W-:Y:S01]  /*01f0*/  STG.E desc[UR4][R2.64], R7 ;  /* 0x0000000702007986 */ /* 0x000fe2000c101904 */
[----:B------:R-:W-:Y:S05]  /*0200*/  EXIT ;  /* 0x000000000000794d */ /* 0x000fea0003800000 */
        .weak           $__internal_0_$__cuda_sm3x_div_rn_noftz_f32_slowpath
        .type           $__internal_0_$__cuda_sm3x_div_rn_noftz_f32_slowpath,@function
        .size           $__internal_0_$__cuda_sm3x_div_rn_noftz_f32_slowpath,(.L_x_14 - $__internal_0_$__cuda_sm3x_div_rn_noftz_f32_slowpath)
$__internal_0_$__cuda_sm3x_div_rn_noftz_f32_slowpath:
[--C-:B------:R-:W-:Y:S01]  /*0210*/  SHF.R.U32.HI R5, RZ, 0x17, R3.reuse ;  /* 0x00000017ff057819 */ /* 0x100fe20000011603 */
[----:B------:R-:W-:Y:S01]  /*0220*/  BSSY.RECONVERGENT B1, `(.L_x_2) ;  /* 0x0000064000017945 */ /* 0x000fe20003800200 */
[--C-:B------:R-:W-:Y:S01]  /*0230*/  SHF.R.U32.HI R4, RZ, 0x17, R0.reuse ;  /* 0x00000017ff047819 */ /* 0x100fe20000011600 */
[----:B------:R-:W-:Y:S01]  /*0240*/  IMAD.MOV.U32 R6, RZ, RZ, R0 ;  /* 0x000000ffff067224 */ /* 0x000fe200078e0000 */
[----:B------:R-:W-:Y:S01]  /*0250*/  LOP3.LUT R5, R5, 0xff, RZ, 0xc0, !PT ;  /* 0x000000ff05057812 */ /* 0x000fe200078ec0ff */
[----:B------:R-:W-:Y:S01]  /*0260*/  IMAD.MOV.U32 R7, RZ, RZ, R3 ;  /* 0x000000ffff077224 */ /* 0x000fe200078e0003 */
[----:B------:R-:W-:-:S03]  /*0270*/  LOP3.LUT R4, R4, 0xff, RZ, 0xc0, !PT ;  /* 0x000000ff04047812 */ /* 0x000fc600078ec0ff */
[----:B------:R-:W-:Y:S02]  /*0280*/  VIADD R10, R5, 0xffffffff ;  /* 0xffffffff050a7836 */ /* 0x000fe40000000000 */
[----:B------:R-:W-:-:S03]  /*0290*/  VIADD R9, R4, 0xffffffff ;  /* 0xffffffff04097836 */ /* 0x000fc60000000000 */
[----:B------:R-:W-:-:S04]  /*02a0*/  ISETP.GT.U32.AND P0, PT, R10, 0xfd, PT ;  /* 0x000000fd0a00780c */ /* 0x000fc80003f04070 */
[----:B------:R-:W-:-:S13]  /*02b0*/  ISETP.GT.U32.OR P0, PT, R9, 0xfd, P0 ;  /* 0x000000fd0900780c */ /* 0x000fda0000704470 */
[----:B------:R-:W-:Y:S01]  /*02c0*/  @!P0 IMAD.MOV.U32 R8, RZ, RZ, RZ ;  /* 0x000000ffff088224 */ /* 0x000fe200078e00ff */
[----:B------:R-:W-:Y:S06]  /*02d0*/  @!P0 BRA `(.L_x_3) ;  /* 0x00000000005c8947 */ /* 0x000fec0003800000 */
[----:B------:R-:W-:Y:S02]  /*02e0*/  FSETP.GTU.FTZ.AND P0, PT, |R0|, +INF , PT ;  /* 0x7f8000000000780b */ /* 0x000fe40003f1c200 */
[----:B------:R-:W-:-:S04]  /*02f0*/  FSETP.GTU.FTZ.AND P1, PT, |R3|, +INF , PT ;  /* 0x7f8000000300780b */ /* 0x000fc80003f3c200 */
[----:B------:R-:W-:-:S13]  /*0300*/  PLOP3.LUT P0, PT, P0, P1, PT, 0xf8, 0x8f ;  /* 0x00000000008f781c */ /* 0x000fda0000703f70 */
[----:B------:R-:W-:Y:S05]  /*0310*/  @P0 BRA `(.L_x_4) ;  /* 0x00000004004c0947 */ /* 0x000fea0003800000 */
[----:B------:R-:W-:-:S13]  /*0320*/  LOP3.LUT P0, RZ, R7, 0x7fffffff, R6, 0xc8, !PT ;  /* 0x7fffffff07ff7812 */ /* 0x000fda000780c806 */
[----:B------:R-:W-:Y:S05]  /*0330*/  @!P0 BRA `(.L_x_5) ;  /* 0x00000004003c8947 */ /* 0x000fea0003800000 */
[C---:B------:R-:W-:Y:S02]  /*0340*/  FSETP.NEU.FTZ.AND P2, PT, |R0|.reuse, +INF , PT ;  /* 0x7f8000000000780b */ /* 0x040fe40003f5d200 */
[----:B------:R-:W-:Y:S02]  /*0350*/  FSETP.NEU.FTZ.AND P1, PT, |R3|, +INF , PT ;  /* 0x7f8000000300780b */ /* 0x000fe40003f3d200 */
[----:B------:R-:W-:-:S11]  /*0360*/  FSETP.NEU.FTZ.AND P0, PT, |R0|, +INF , PT ;  /* 0x7f8000000000780b */ /* 0x000fd60003f1d200 */
[----:B------:R-:W-:Y:S05]  /*0370*/  @!P1 BRA !P2, `(.L_x_5) ;  /* 0x00000004002c9947 */ /* 0x000fea0005000000 */
[----:B------:R-:W-:-:S04]  /*0380*/  LOP3.LUT P2, RZ, R6, 0x7fffffff, RZ, 0xc0, !PT ;  /* 0x7fffffff06ff7812 */ /* 0x000fc8000784c0ff */
[----:B------:R-:W-:-:S13]  /*0390*/  PLOP3.LUT P1, PT, P1, P2, PT, 0x2f, 0xf2 ;  /* 0x0000000000f2781c */ /* 0x000fda0000f24577 */
[----:B------:R-:W-:Y:S05]  /*03a0*/  @P1 BRA `(.L_x_6) ;  /* 0x0000000400181947 */ /* 0x000fea0003800000 */
[----:B------:R-:W-:-:S04]  /*03b0*/  LOP3.LUT P1, RZ, R7, 0x7fffffff, RZ, 0xc0, !PT ;  /* 0x7fffffff07ff7812 */ /* 0x000fc8000782c0ff */
[----:B------:R-:W-:-:S13]  /*03c0*/  PLOP3.LUT P0, PT, P0, P1, PT, 0x2f, 0xf2 ;  /* 0x0000000000f2781c */ /* 0x000fda0000702577 */
[----:B------:R-:W-:Y:S05]  /*03d0*/  @P0 BRA `(.L_x_7) ;  /* 0x0000000400000947 */ /* 0x000fea0003800000 */
[----:B------:R-:W-:Y:S02]  /*03e0*/  ISETP.GE.AND P0, PT, R9, RZ, PT ;  /* 0x000000ff0900720c */ /* 0x000fe40003f06270 */
[----:B------:R-:W-:-:S11]  /*03f0*/  ISETP.GE.AND P1, PT, R10, RZ, PT ;  /* 0x000000ff0a00720c */ /* 0x000fd60003f26270 */
[----:B------:R-:W-:Y:S02]  /*0400*/  @P0 IMAD.MOV.U32 R8, RZ, RZ, RZ ;  /* 0x000000ffff080224 */ /* 0x000fe400078e00ff */
[----:B------:R-:W-:Y:S01]  /*0410*/  @!P0 FFMA R6, R0, 1.84467440737095516160e+19, RZ ;  /* 0x5f80000000068823 */ /* 0x000fe200000000ff */
[----:B------:R-:W-:Y:S02]  /*0420*/  @!P0 IMAD.MOV.U32 R8, RZ, RZ, -0x40 ;  /* 0xffffffc0ff088424 */ /* 0x000fe400078e00ff */
[----:B------:R-:W-:Y:S02]  /*0430*/  @!P1 FFMA R7, R3, 1.84467440737095516160e+19, RZ ;  /* 0x5f80000003079823 */ /* 0x000fe400000000ff */
[----:B------:R-:W-:-:S07]  /*0440*/  @!P1 VIADD R8, R8, 0x40 ;  /* 0x0000004008089836 */ /* 0x000fce0000000000 */
.L_x_3:
[----:B------:R-:W-:Y:S01]  /*0450*/  LEA R0, R5, 0xc0800000, 0x17 ;  /* 0xc080000005007811 */ /* 0x000fe200078eb8ff */
[----:B------:R-:W-:Y:S01]  /*0460*/  VIADD R4, R4, 0xffffff81 ;  /* 0xffffff8104047836 */ /* 0x000fe20000000000 */
[----:B------:R-:W-:Y:S03]  /*0470*/  BSSY.RECONVERGENT B2, `(.L_x_8) ;  /* 0x0000035000027945 */ /* 0x000fe60003800200 */
[----:B------:R-:W-:Y:S01]  /*0480*/  IMAD.IADD R7, R7, 0x1, -R0 ;  /* 0x0000000107077824 */ /* 0x000fe200078e0a00 */
[C---:B------:R-:W-:Y:S01]  /*0490*/  IADD3 R5, PT, PT, R4.reuse, 0x7f, -R5 ;  /* 0x0000007f04057810 */ /* 0x040fe20007ffe805 */
[----:B------:R-:W-:Y:S02]  /*04a0*/  IMAD R0, R4, -0x800000, R6 ;  /* 0xff80000004007824 */ /* 0x000fe400078e0206 */
[----:B------:R-:W0:Y:S01]  /*04b0*/  MUFU.RCP R3, R7 ;  /* 0x0000000700037308 */ /* 0x000e220000001000 */
[----:B------:R-:W-:Y:S01]  /*04c0*/  FADD.FTZ R9, -R7, -RZ ;  /* 0x800000ff07097221 */ /* 0x000fe20000010100 */
[----:B------:R-:W-:-:S03]  /*04d0*/  IMAD.IADD R5, R5, 0x1, R8 ;  /* 0x0000000105057824 */ /* 0x000fc600078e0208 */
[----:B0-----:R-:W-:-:S04]  /*04e0*/  FFMA R10, R3, R9, 1 ;  /* 0x3f800000030a7423 */ /* 0x001fc80000000009 */
[----:B------:R-:W-:-:S04]  /*04f0*/  FFMA R10, R3, R10, R3 ;  /* 0x0000000a030a7223 */ /* 0x000fc80000000003 */
[----:B------:R-:W-:-:S04]  /*0500*/  FFMA R3, R0, R10, RZ ;  /* 0x0000000a00037223 */ /* 0x000fc800000000ff */
[----:B------:R-:W-:-:S04]  /*0510*/  FFMA R6, R9, R3, R0 ;  /* 0x0000000309067223 */ /* 0x000fc80000000000 */
[----:B------:R-:W-:-:S04]  /*0520*/  FFMA R13, R10, R6, R3 ;  /* 0x000000060a0d7223 */ /* 0x000fc80000000003 */
[----:B------:R-:W-:-:S04]  /*0530*/  FFMA R6, R9, R13, R0 ;  /* 0x0000000d09067223 */ /* 0x000fc80000000000 */
[----:B------:R-:W-:-:S05]  /*0540*/  FFMA R3, R10, R6, R13 ;  /* 0x000000060a037223 */ /* 0x000fca000000000d */
[----:B------:R-:W-:-:S04]  /*0550*/  SHF.R.U32.HI R0, RZ, 0x17, R3 ;  /* 0x00000017ff007819 */ /* 0x000fc80000011603 */
[----:B------:R-:W-:-:S05]  /*0560*/  LOP3.LUT R0, R0, 0xff, RZ, 0xc0, !PT ;  /* 0x000000ff00007812 */ /* 0x000fca00078ec0ff */
[----:B------:R-:W-:-:S04]  /*0570*/  IMAD.IADD R8, R0, 0x1, R5 ;  /* 0x0000000100087824 */ /* 0x000fc800078e0205 */
[----:B------:R-:W-:-:S05]  /*0580*/  VIADD R0, R8, 0xffffffff ;  /* 0xffffffff08007836 */ /* 0x000fca0000000000 */
[----:B------:R-:W-:-:S13]  /*0590*/  ISETP.GE.U32.AND P0, PT, R0, 0xfe, PT ;  /* 0x000000fe0000780c */ /* 0x000fda0003f06070 */
[----:B------:R-:W-:Y:S05]  /*05a0*/  @!P0 BRA `(.L_x_9) ;  /* 0x0000000000808947 */ /* 0x000fea0003800000 */
[----:B------:R-:W-:-:S13]  /*05b0*/  ISETP.GT.AND P0, PT, R8, 0xfe, PT ;  /* 0x000000fe0800780c */ /* 0x000fda0003f04270 */
[----:B------:R-:W-:Y:S05]  /*05c0*/  @P0 BRA `(.L_x_10) ;  /* 0x00000000006c0947 */ /* 0x000fea0003800000 */
[----:B------:R-:W-:-:S13]  /*05d0*/  ISETP.GE.AND P0, PT, R8, 0x1, PT ;  /* 0x000000010800780c */ /* 0x000fda0003f06270 */
[----:B------:R-:W-:Y:S05]  /*05e0*/  @P0 BRA `(.L_x_11) ;  /* 0x0000000000740947 */ /* 0x000fea0003800000 */
[----:B------:R-:W-:Y:S02]  /*05f0*/  ISETP.GE.AND P0, PT, R8, -0x18, PT ;  /* 0xffffffe80800780c */ /* 0x000fe40003f06270 */
[----:B------:R-:W-:-:S11]  /*0600*/  LOP3.LUT R3, R3, 0x80000000, RZ, 0xc0, !PT ;  /* 0x8000000003037812 */ /* 0x000fd600078ec0ff */
[----:B------:R-:W-:Y:S05]  /*0610*/  @!P0 BRA `(.L_x_11) ;  /* 0x0000000000688947 */ /* 0x000fea0003800000 */
[-CC-:B------:R-:W-:Y:S01]  /*0620*/  FFMA.RZ R0, R10, R6.reuse, R13.reuse ;  /* 0x000000060a007223 */ /* 0x180fe2000000c00d */
[----:B------:R-:W-:Y:S02]  /*0630*/  VIADD R7, R8, 0x20 ;  /* 0x0000002008077836 */ /* 0x000fe40000000000 */
[-CC-:B------:R-:W-:Y:S01]  /*0640*/  FFMA.RM R5, R10, R6.reuse, R13.reuse ;  /* 0x000000060a057223 */ /* 0x180fe2000000400d */
[----:B------:R-:W-:Y:S02]  /*0650*/  ISETP.NE.AND P2, PT, R8, RZ, PT ;  /* 0x000000ff0800720c */ /* 0x000fe40003f45270 */
[----:B------:R-:W-:Y:S01]  /*0660*/  LOP3.LUT R4, R0, 0x7fffff, RZ, 0xc0, !PT ;  /* 0x007fffff00047812 */ /* 0x000fe200078ec0ff */
[----:B------:R-:W-:Y:S01]  /*0670*/  FFMA.RP R0, R10, R6, R13 ;  /* 0x000000060a007223 */ /* 0x000fe2000000800d */
[----:B------:R-:W-:Y:S01]  /*0680*/  IMAD.MOV R6, RZ, RZ, -R8 ;  /* 0x000000ffff067224 */ /* 0x000fe200078e0a08 */
[----:B------:R-:W-:Y:S02]  /*0690*/  ISETP.NE.AND P1, PT, R8, RZ, PT ;  /* 0x000000ff0800720c */ /* 0x000fe40003f25270 */
[----:B------:R-:W-:-:S02]  /*06a0*/  LOP3.LUT R4, R4, 0x800000, RZ, 0xfc, !PT ;  /* 0x0080000004047812 */ /* 0x000fc400078efcff */
[----:B------:R-:W-:Y:S02]  /*06b0*/  FSETP.NEU.FTZ.AND P0, PT, R0, R5, PT ;  /* 0x000000050000720b */ /* 0x000fe40003f1d000 */
[----:B------:R-:W-:Y:S02]  /*06c0*/  SHF.L.U32 R7, R4, R7, RZ ;  /* 0x0000000704077219 */ /* 0x000fe400000006ff */
[----:B------:R-:W-:Y:S02]  /*06d0*/  SEL R5, R6, RZ, P2 ;  /* 0x000000ff06057207 */ /* 0x000fe40001000000 */
[----:B------:R-:W-:Y:S02]  /*06e0*/  ISETP.NE.AND P1, PT, R7, RZ, P1 ;  /* 0x000000ff0700720c */ /* 0x000fe40000f25270 */
[----:B------:R-:W-:Y:S02]  /*06f0*/  SHF.R.U32.HI R5, RZ, R5, R4 ;  /* 0x00000005ff057219 */ /* 0x000fe40000011604 */
[----:B------:R-:W-:-:S02]  /*0700*/  PLOP3.LUT P0, PT, P0, P1, PT, 0xf8, 0x8f ;  /* 0x00000000008f781c */ /* 0x000fc40000703f70 */
[----:B------:R-:W-:Y:S02]  /*0710*/  SHF.R.U32.HI R7, RZ, 0x1, R5 ;  /* 0x00000001ff077819 */ /* 0x000fe40000011605 */
[----:B------:R-:W-:-:S04]  /*0720*/  SEL R0, RZ, 0x1, !P0 ;  /* 0x00000001ff007807 */ /* 0x000fc80004000000 */
[----:B------:R-:W-:-:S04]  /*0730*/  LOP3.LUT R0, R0, 0x1, R7, 0xf8, !PT ;  /* 0x0000000100007812 */ /* 0x000fc800078ef807 */
[----:B------:R-:W-:-:S05]  /*0740*/  LOP3.LUT R0, R0, R5, RZ, 0xc0, !PT ;  /* 0x0000000500007212 */ /* 0x000fca00078ec0ff */
[----:B------:R-:W-:-:S05]  /*0750*/  IMAD.IADD R0, R7, 0x1, R0 ;  /* 0x0000000107007824 */ /* 0x000fca00078e0200 */
[----:B------:R-:W-:Y:S01]  /*0760*/  LOP3.LUT R3, R0, R3, RZ, 0xfc, !PT ;  /* 0x0000000300037212 */ /* 0x000fe200078efcff */
[----:B------:R-:W-:Y:S06]  /*0770*/  BRA `(.L_x_11) ;  /* 0x0000000000107947 */ /* 0x000fec0003800000 */
.L_x_10:
[----:B------:R-:W-:-:S04]  /*0780*/  LOP3.LUT R3, R3, 0x80000000, RZ, 0xc0, !PT ;  /* 0x8000000003037812 */ /* 0x000fc800078ec0ff */
[----:B------:R-:W-:Y:S01]  /*0790*/  LOP3.LUT R3, R3, 0x7f800000, RZ, 0xfc, !PT ;  /* 0x7f80000003037812 */ /* 0x000fe200078efcff */
[----:B------:R-:W-:Y:S06]  /*07a0*/  BRA `(.L_x_11) ;  /* 0x0000000000047947 */ /* 0x000fec0003800000 */
.L_x_9:
[----:B------:R-:W-:-:S07]  /*07b0*/  IMAD R3, R5, 0x800000, R3 ;  /* 0x0080000005037824 */ /* 0x000fce00078e0203 */
.L_x_11:
[----:B------:R-:W-:Y:S05]  /*07c0*/  BSYNC.RECONVERGENT B2 ;  /* 0x0000000000027941 */ /* 0x000fea0003800200 */
.L_x_8:
[----:B------:R-:W-:Y:S05]  /*07d0*/  BRA `(.L_x_12) ;  /* 0x0000000000207947 */ /* 0x000fea0003800000 */
.L_x_7:
[----:B------:R-:W-:-:S04]  /*07e0*/  LOP3.LUT R3, R7, 0x80000000, R6, 0x48, !PT ;  /* 0x8000000007037812 */ /* 0x000fc800078e4806 */
[----:B------:R-:W-:Y:S01]  /*07f0*/  LOP3.LUT R3, R3, 0x7f800000, RZ, 0xfc, !PT ;  /* 0x7f80000003037812 */ /* 0x000fe200078efcff */
[----:B------:R-:W-:Y:S06]  /*0800*/  BRA `(.L_x_12) ;  /* 0x0000000000147947 */ /* 0x000fec0003800000 */
.L_x_6:
[----:B------:R-:W-:Y:S01]  /*0810*/  LOP3.LUT R3, R7, 0x80000000, R6, 0x48, !PT ;  /* 0x8000000007037812 */ /* 0x000fe200078e4806 */
[----:B------:R-:W-:Y:S06]  /*0820*/  BRA `(.L_x_12) ;  /* 0x00000000000c7947 */ /* 0x000fec0003800000 */
.L_x_5:
[----:B------:R-:W0:Y:S01]  /*0830*/  MUFU.RSQ R3, -QNAN ;  /* 0xffc0000000037908 */ /* 0x000e220000001400 */
[----:B------:R-:W-:Y:S05]  /*0840*/  BRA `(.L_x_12) ;  /* 0x0000000000047947 */ /* 0x000fea0003800000 */
.L_x_4:
[----:B------:R-:W-:-:S07]  /*0850*/  FADD.FTZ R3, R0, R3 ;  /* 0x0000000300037221 */ /* 0x000fce0000010000 */
.L_x_12:
[----:B------:R-:W-:Y:S05]  /*0860*/  BSYNC.RECONVERGENT B1 ;  /* 0x0000000000017941 */ /* 0x000fea0003800200 */
.L_x_2:
[----:B------:R-:W-:Y:S02]  /*0870*/  IMAD.MOV.U32 R4, RZ, RZ, R11 ;  /* 0x000000ffff047224 */ /* 0x000fe400078e000b */
[----:B------:R-:W-:-:S04]  /*0880*/  IMAD.MOV.U32 R5, RZ, RZ, 0x0 ;  /* 0x00000000ff057424 */ /* 0x000fc800078e00ff */
[----:B0-----:R-:W-:Y:S05]  /*0890*/  RET.REL.NODEC R4 `(default_function_kernel) ;  /* 0xfffffff404d87950 */ /* 0x001fea0003c3ffff */
.L_x_13:
[----:B------:R-:W-:-:S00]  /*08a0*/  BRA `(.L_x_13) ;  /* 0xfffffffc00fc7947 */ /* 0x000fc0000383ffff */
[----:B------:R-:W-:-:S00]  /*08b0*/  NOP ;  /* 0x0000000000007918 */ /* 0x000fc00000000000 */
        /* <DEDUP_REMOVED lines=12> */
.L_x_14:


//--------------------- .nv.shared.reserved.0     --------------------------
	.section	.nv.shared.reserved.0,"aw",@nobits
	.weak		__nv_reservedSMEM_offset_0_alias
	.size		__nv_reservedSMEM_offset_0_alias, 0, 64
	.other		__nv_reservedSMEM_offset_0_alias,@"STO_CUDA_RESERVED_SHARED STV_DEFAULT"
__nv_reservedSMEM_offset_0_alias:
	.zero		0
	.zero		64


//--------------------- .nv.constant0.default_function_kernel --------------------------
	.section	.nv.constant0.default_function_kernel,"a",@progbits
	.sectionflags	@""
	.align	4
.nv.constant0.default_function_kernel:
	.zero		912


//--------------------- SYMBOLS --------------------------

	.type		.nv.reservedSmem.offset0,@object
	.size		.nv.reservedSmem.offset0,0x4
